	.headerflags	@"EF_CUDA_TEXMODE_UNIFIED EF_CUDA_64BIT_ADDRESS EF_CUDA_ACCELERATORS EF_CUDA_SM90 EF_CUDA_VIRTUAL_SM(EF_CUDA_SM90)"
	.elftype	@"ET_EXEC"


//--------------------- .nv.info                  --------------------------
	.section	.nv.info,"",@"SHT_CUDA_INFO"
	.align	4


	//----- nvinfo : EIATTR_REGCOUNT
	.align		4
        /*0000*/ 	.byte	0x04, 0x2f
        /*0002*/ 	.short	(.L_1 - .L_0)
	.align		4
.L_0:
        /*0004*/ 	.word	index@(triton_poi_fused_avg_pool2d_20)
        /*0008*/ 	.word	0x0000001e


	//----- nvinfo : EIATTR_MIN_STACK_SIZE
	.align		4
.L_1:
        /*000c*/ 	.byte	0x04, 0x12
        /*000e*/ 	.short	(.L_3 - .L_2)
	.align		4
.L_2:
        /*0010*/ 	.word	index@(triton_poi_fused_avg_pool2d_20)
        /*0014*/ 	.word	0x00000000


	//----- nvinfo : EIATTR_FRAME_SIZE
	.align		4
.L_3:
        /*0018*/ 	.byte	0x04, 0x11
        /*001a*/ 	.short	(.L_5 - .L_4)
	.align		4
.L_4:
        /*001c*/ 	.word	index@(triton_poi_fused_avg_pool2d_20)
        /*0020*/ 	.word	0x00000000


	//----- nvinfo : EIATTR_MIN_STACK_SIZE
	.align		4
.L_5:
        /*0024*/ 	.byte	0x04, 0x12
        /*0026*/ 	.short	(.L_7 - .L_6)
	.align		4
.L_6:
        /*0028*/ 	.word	index@(triton_poi_fused_avg_pool2d_20)
        /*002c*/ 	.word	0x00000000
.L_7:


//--------------------- .nv.info.triton_poi_fused_avg_pool2d_20 --------------------------
	.section	.nv.info.triton_poi_fused_avg_pool2d_20,"",@"SHT_CUDA_INFO"
	.sectionflags	@""
	.align	4


	//----- nvinfo : EIATTR_CUDA_API_VERSION
	.align		4
        /*0000*/ 	.byte	0x04, 0x37
        /*0002*/ 	.short	(.L_9 - .L_8)
.L_8:
        /*0004*/ 	.word	0x0000007c


	//----- nvinfo : EIATTR_KPARAM_INFO
	.align		4
.L_9:
        /*0008*/ 	.byte	0x04, 0x17
        /*000a*/ 	.short	(.L_11 - .L_10)
.L_10:
        /*000c*/ 	.word	0x00000000
        /*0010*/ 	.short	0x0002
        /*0012*/ 	.short	0x0010
        /*0014*/ 	.byte	0x00, 0xf0, 0x11, 0x00


	//----- nvinfo : EIATTR_KPARAM_INFO
	.align		4
.L_11:
        /*0018*/ 	.byte	0x04, 0x17
        /*001a*/ 	.short	(.L_13 - .L_12)
.L_12:
        /*001c*/ 	.word	0x00000000
        /*0020*/ 	.short	0x0001
        /*0022*/ 	.short	0x0008
        /*0024*/ 	.byte	0x00, 0xf4, 0x21, 0x00


	//----- nvinfo : EIATTR_KPARAM_INFO
	.align		4
.L_13:
        /*0028*/ 	.byte	0x04, 0x17
        /*002a*/ 	.short	(.L_15 - .L_14)
.L_14:
        /*002c*/ 	.word	0x00000000
        /*0030*/ 	.short	0x0000
        /*0032*/ 	.short	0x0000
        /*0034*/ 	.byte	0x00, 0xf4, 0x21, 0x00


	//----- nvinfo : EIATTR_SPARSE_MMA_MASK
	.align		4
.L_15:
        /*0038*/ 	.byte	0x03, 0x50
        /*003a*/ 	.short	0x0000


	//----- nvinfo : EIATTR_MAXREG_COUNT
	.align		4
        /*003c*/ 	.byte	0x03, 0x1b
        /*003e*/ 	.short	0x00ff


	//----- nvinfo : EIATTR_EXIT_INSTR_OFFSETS
	.align		4
        /*0040*/ 	.byte	0x04, 0x1c
        /*0042*/ 	.short	(.L_17 - .L_16)


	//   ....[0]....
.L_16:
        /*0044*/ 	.word	0x000007f0


	//   ....[1]....
        /*0048*/ 	.word	0x00000810


	//----- nvinfo : EIATTR_REQNTID
	.align		4
.L_17:
        /*004c*/ 	.byte	0x04, 0x10
        /*004e*/ 	.short	(.L_19 - .L_18)
.L_18:
        /*0050*/ 	.word	0x00000080
        /*0054*/ 	.word	0x00000001
        /*0058*/ 	.word	0x00000001


	//----- nvinfo : EIATTR_CBANK_PARAM_SIZE
	.align		4
.L_19:
        /*005c*/ 	.byte	0x03, 0x19
        /*005e*/ 	.short	0x0014


	//----- nvinfo : EIATTR_PARAM_CBANK
	.align		4
        /*0060*/ 	.byte	0x04, 0x0a
        /*0062*/ 	.short	(.L_21 - .L_20)
	.align		4
.L_20:
        /*0064*/ 	.word	index@(.nv.constant0.triton_poi_fused_avg_pool2d_20)
        /*0068*/ 	.short	0x0210
        /*006a*/ 	.short	0x0014


	//----- nvinfo : EIATTR_SW_WAR
	.align		4
.L_21:
        /*006c*/ 	.byte	0x04, 0x36
        /*006e*/ 	.short	(.L_23 - .L_22)
.L_22:
        /*0070*/ 	.word	0x00000008
.L_23:


//--------------------- .nv.callgraph             --------------------------
	.section	.nv.callgraph,"",@"SHT_CUDA_CALLGRAPH"
	.align	4
	.sectionentsize	8
	.align		4
        /*0000*/ 	.word	0x00000000
	.align		4
        /*0004*/ 	.word	0xffffffff
	.align		4
        /*0008*/ 	.word	0x00000000
	.align		4
        /*000c*/ 	.word	0xfffffffe
	.align		4
        /*0010*/ 	.word	0x00000000
	.align		4
        /*0014*/ 	.word	0xfffffffd
	.align		4
        /*0018*/ 	.word	0x00000000
	.align		4
        /*001c*/ 	.word	0xfffffffc


//--------------------- .text.triton_poi_fused_avg_pool2d_20 --------------------------
	.section	.text.triton_poi_fused_avg_pool2d_20,"ax",@progbits
	.align	128
        .global         triton_poi_fused_avg_pool2d_20
        .type           triton_poi_fused_avg_pool2d_20,@function
        .size           triton_poi_fused_avg_pool2d_20,(.L_x_1 - triton_poi_fused_avg_pool2d_20)
        .other          triton_poi_fused_avg_pool2d_20,@"STO_CUDA_ENTRY STV_DEFAULT"
triton_poi_fused_avg_pool2d_20:
.text.triton_poi_fused_avg_pool2d_20:
[----:B------:R-:W0:Y:S01]  /*0000*/  LDC R1, c[0x0][0x28] ;  /* 0x00000a00ff017b82 */ /* 0x000e220000000800 */
[----:B------:R-:W1:Y:S01]  /*0010*/  S2R R11, SR_TID.X ;  /* 0x00000000000b7919 */ /* 0x000e620000002100 */
[----:B------:R-:W-:Y:S01]  /*0020*/  IMAD.MOV.U32 R10, RZ, RZ, RZ ;  /* 0x000000ffff0a7224 */ /* 0x000fe200078e00ff */
[----:B------:R-:W-:Y:S01]  /*0030*/  ULDC.64 UR4, c[0x0][0x208] ;  /* 0x0000820000047ab9 */ /* 0x000fe20000000a00 */
[----:B------:R-:W-:Y:S01]  /*0040*/  IMAD.MOV.U32 R13, RZ, RZ, RZ ;  /* 0x000000ffff0d7224 */ /* 0x000fe200078e00ff */
[----:B------:R-:W2:Y:S01]  /*0050*/  S2R R0, SR_CTAID.X ;  /* 0x0000000000007919 */ /* 0x000ea20000002500 */
[----:B-1----:R-:W-:-:S05]  /*0060*/  LOP3.LUT R11, R11, 0x7f, RZ, 0xc0, !PT ;  /* 0x0000007f0b0b7812 */ /* 0x002fca00078ec0ff */
[----:B--2---:R-:W-:-:S04]  /*0070*/  IMAD R11, R0, 0x80, R11 ;  /* 0x00000080000b7824 */ /* 0x004fc800078e020b */
[----:B------:R-:W-:-:S04]  /*0080*/  IMAD.HI R0, R11, 0x2e8ba2e9, RZ ;  /* 0x2e8ba2e90b007827 */ /* 0x000fc800078e02ff */
[----:B------:R-:W-:Y:S01]  /*0090*/  VIADD R9, R11, 0xfffffea0 ;  /* 0xfffffea00b097836 */ /* 0x000fe20000000000 */
[----:B------:R-:W-:-:S04]  /*00a0*/  SHF.R.U32.HI R3, RZ, 0x1f, R0 ;  /* 0x0000001fff037819 */ /* 0x000fc80000011600 */
[CC--:B------:R-:W-:Y:S02]  /*00b0*/  LEA.HI.SX32 R4, R0.reuse, R3.reuse, 0x1d ;  /* 0x0000000300047211 */ /* 0x0c0fe400078feaff */
[----:B------:R-:W-:Y:S02]  /*00c0*/  LEA.HI.SX32 R0, R0, R3, 0x1a ;  /* 0x0000000300007211 */ /* 0x000fe400078fd2ff */
[----:B------:R-:W-:Y:S01]  /*00d0*/  LEA.HI R5, R4, R4, RZ, 0x3 ;  /* 0x0000000404057211 */ /* 0x000fe200078f18ff */
[----:B------:R-:W1:Y:S01]  /*00e0*/  LDC.64 R2, c[0x0][0x210] ;  /* 0x00008400ff027b82 */ /* 0x000e620000000a00 */
[----:B------:R-:W-:Y:S02]  /*00f0*/  LEA.HI R6, R0, R0, RZ, 0x3 ;  /* 0x0000000000067211 */ /* 0x000fe400078f18ff */
[----:B------:R-:W-:Y:S02]  /*0100*/  LOP3.LUT R5, R5, 0xfffffff8, RZ, 0xc0, !PT ;  /* 0xfffffff805057812 */ /* 0x000fe400078ec0ff */
[----:B------:R-:W-:-:S03]  /*0110*/  LOP3.LUT R7, R6, 0xfffffff8, RZ, 0xc0, !PT ;  /* 0xfffffff806077812 */ /* 0x000fc600078ec0ff */
[----:B------:R-:W-:Y:S02]  /*0120*/  IMAD.IADD R4, R4, 0x1, -R5 ;  /* 0x0000000104047824 */ /* 0x000fe400078e0a05 */
[----:B------:R-:W-:Y:S02]  /*0130*/  IMAD.IADD R5, R0, 0x1, -R7 ;  /* 0x0000000100057824 */ /* 0x000fe400078e0a07 */
[C---:B------:R-:W-:Y:S01]  /*0140*/  VIADD R0, R4.reuse, 0x1 ;  /* 0x0000000104007836 */ /* 0x040fe20000000000 */
[C---:B------:R-:W-:Y:S01]  /*0150*/  ISETP.GT.AND P0, PT, R4.reuse, -0x1, PT ;  /* 0xffffffff0400780c */ /* 0x040fe20003f04270 */
[----:B------:R-:W-:Y:S01]  /*0160*/  VIADD R7, R11, 0xfffffe74 ;  /* 0xfffffe740b077836 */ /* 0x000fe20000000000 */
[----:B------:R-:W-:Y:S02]  /*0170*/  ISETP.GT.AND P1, PT, R4, RZ, PT ;  /* 0x000000ff0400720c */ /* 0x000fe40003f24270 */
[----:B------:R-:W-:Y:S02]  /*0180*/  ISETP.GT.AND P5, PT, R5, RZ, P0 ;  /* 0x000000ff0500720c */ /* 0x000fe400007a4270 */
[----:B------:R-:W-:-:S02]  /*0190*/  ISETP.GE.U32.AND P2, PT, R0, 0x8, PT ;  /* 0x000000080000780c */ /* 0x000fc40003f46070 */
[----:B------:R-:W-:Y:S02]  /*01a0*/  ISETP.GT.AND P0, PT, R5, RZ, P1 ;  /* 0x000000ff0500720c */ /* 0x000fe40000f04270 */
[----:B------:R-:W-:Y:S01]  /*01b0*/  ISETP.LT.AND P5, PT, R11, 0x2c00, P5 ;  /* 0x00002c000b00780c */ /* 0x000fe20002fa1270 */
[--C-:B-1----:R-:W-:Y:S01]  /*01c0*/  IMAD.WIDE R8, R9, 0x4, R2.reuse ;  /* 0x0000000409087825 */ /* 0x102fe200078e0202 */
[----:B------:R-:W-:Y:S02]  /*01d0*/  ISETP.GT.AND P3, PT, R5, RZ, !P2 ;  /* 0x000000ff0500720c */ /* 0x000fe40005764270 */
[C---:B------:R-:W-:Y:S01]  /*01e0*/  ISETP.LT.AND P0, PT, R11.reuse, 0x2c00, P0 ;  /* 0x00002c000b00780c */ /* 0x040fe20000701270 */
[----:B------:R-:W-:Y:S01]  /*01f0*/  HFMA2.MMA R16, -RZ, RZ, 0, 0 ;  /* 0x00000000ff107435 */ /* 0x000fe200000001ff */
[C---:B------:R-:W-:Y:S01]  /*0200*/  ISETP.LT.AND P3, PT, R11.reuse, 0x2c00, P3 ;  /* 0x00002c000b00780c */ /* 0x040fe20001f61270 */
[----:B------:R-:W-:Y:S02]  /*0210*/  VIADD R15, R11, 0xfffffecc ;  /* 0xfffffecc0b0f7836 */ /* 0x000fe40000000000 */
[----:B------:R-:W-:-:S04]  /*0220*/  IMAD.WIDE R6, R7, 0x4, R2 ;  /* 0x0000000407067825 */ /* 0x000fc800078e0202 */
[----:B------:R1:W2:Y:S01]  /*0230*/  @P5 LDG.E R10, desc[UR4][R8.64] ;  /* 0x00000004080a5981 */ /* 0x0002a2000c1e1900 */
[----:B------:R-:W-:-:S03]  /*0240*/  IMAD.WIDE R14, R15, 0x4, R2 ;  /* 0x000000040f0e7825 */ /* 0x000fc600078e0202 */
[----:B------:R3:W4:Y:S04]  /*0250*/  @P0 LDG.E R13, desc[UR4][R6.64] ;  /* 0x00000004060d0981 */ /* 0x000728000c1e1900 */
[----:B------:R5:W4:Y:S01]  /*0260*/  @P3 LDG.E R16, desc[UR4][R14.64] ;  /* 0x000000040e103981 */ /* 0x000b22000c1e1900 */
[C---:B------:R-:W-:Y:S01]  /*0270*/  ISETP.GT.AND P6, PT, R4.reuse, 0x5, PT ;  /* 0x000000050400780c */ /* 0x040fe20003fc4270 */
[C---:B-1----:R-:W-:Y:S01]  /*0280*/  VIADD R8, R4.reuse, 0x2 ;  /* 0x0000000204087836 */ /* 0x042fe20000000000 */
[----:B------:R-:W-:Y:S01]  /*0290*/  ISETP.GE.AND P4, PT, R11, 0x2c00, PT ;  /* 0x00002c000b00780c */ /* 0x000fe20003f86270 */
[----:B------:R-:W-:Y:S01]  /*02a0*/  VIADD R12, R4, 0xffffffff ;  /* 0xffffffff040c7836 */ /* 0x000fe20000000000 */
[C---:B------:R-:W-:Y:S01]  /*02b0*/  ISETP.GT.AND P1, PT, R5.reuse, -0x1, P1 ;  /* 0xffffffff0500780c */ /* 0x040fe20000f24270 */
[C---:B---3--:R-:W-:Y:S01]  /*02c0*/  VIADD R7, R5.reuse, 0x1 ;  /* 0x0000000105077836 */ /* 0x048fe20000000000 */
[C---:B------:R-:W-:Y:S01]  /*02d0*/  LOP3.LUT R6, R5.reuse, R4, RZ, 0xfc, !PT ;  /* 0x0000000405067212 */ /* 0x040fe200078efcff */
[----:B------:R-:W-:Y:S01]  /*02e0*/  VIADD R19, R5, 0xffffffff ;  /* 0xffffffff05137836 */ /* 0x000fe20000000000 */
[----:B------:R-:W-:Y:S01]  /*02f0*/  ISETP.LT.AND P1, PT, R11, 0x2c00, P1 ;  /* 0x00002c000b00780c */ /* 0x000fe20000f21270 */
[----:B-----5:R-:W-:Y:S01]  /*0300*/  IMAD.MOV.U32 R15, RZ, RZ, RZ ;  /* 0x000000ffff0f7224 */ /* 0x020fe200078e00ff */
[----:B------:R-:W-:Y:S01]  /*0310*/  ISETP.GT.AND P2, PT, R5, -0x1, !P2 ;  /* 0xffffffff0500780c */ /* 0x000fe20005744270 */
[----:B------:R-:W-:-:S03]  /*0320*/  IMAD.MOV.U32 R18, RZ, RZ, RZ ;  /* 0x000000ffff127224 */ /* 0x000fc600078e00ff */
[C---:B------:R-:W-:Y:S01]  /*0330*/  ISETP.LT.AND P2, PT, R11.reuse, 0x2c00, P2 ;  /* 0x00002c000b00780c */ /* 0x040fe20001741270 */
[----:B------:R-:W-:Y:S01]  /*0340*/  IMAD.WIDE R20, R11, 0x4, R2 ;  /* 0x000000040b147825 */ /* 0x000fe200078e0202 */
[----:B------:R-:W-:-:S03]  /*0350*/  CS2R R22, SRZ ;  /* 0x0000000000167805 */ /* 0x000fc6000001ff00 */
[C---:B------:R-:W-:Y:S02]  /*0360*/  VIADD R25, R11.reuse, 0x160 ;  /* 0x000001600b197836 */ /* 0x040fe40000000000 */
[----:B------:R-:W-:Y:S02]  /*0370*/  VIADD R27, R11, 0x18c ;  /* 0x0000018c0b1b7836 */ /* 0x000fe40000000000 */
[----:B------:R-:W-:Y:S01]  /*0380*/  IMAD.MOV.U32 R24, RZ, RZ, RZ ;  /* 0x000000ffff187224 */ /* 0x000fe200078e00ff */
[----:B--2---:R-:W-:Y:S02]  /*0390*/  SEL R10, R10, RZ, P5 ;  /* 0x000000ff0a0a7207 */ /* 0x004fe40002800000 */
[C---:B------:R-:W-:Y:S02]  /*03a0*/  ISETP.GE.AND P5, PT, R4.reuse, 0x6, PT ;  /* 0x000000060400780c */ /* 0x040fe40003fa6270 */
[----:B----4-:R-:W-:Y:S02]  /*03b0*/  SEL R13, R13, RZ, P0 ;  /* 0x000000ff0d0d7207 */ /* 0x010fe40000000000 */
[----:B------:R-:W-:-:S02]  /*03c0*/  ISETP.GT.AND P0, PT, R4, 0x1, PT ;  /* 0x000000010400780c */ /* 0x000fc40003f04270 */
[----:B------:R-:W-:Y:S02]  /*03d0*/  SEL R9, R8, RZ, !P5 ;  /* 0x000000ff08097207 */ /* 0x000fe40006800000 */
[----:B------:R-:W-:Y:S01]  /*03e0*/  ISETP.GT.AND P5, PT, R6, -0x1, !P4 ;  /* 0xffffffff0600780c */ /* 0x000fe200067a4270 */
[----:B------:R-:W-:Y:S01]  /*03f0*/  VIADD R6, R5, 0x2 ;  /* 0x0000000205067836 */ /* 0x000fe20000000000 */
[----:B------:R-:W-:Y:S01]  /*0400*/  LOP3.LUT R8, R7, R0, RZ, 0xfc, !PT ;  /* 0x0000000007087212 */ /* 0x000fe200078efcff */
[----:B------:R-:W-:Y:S01]  /*0410*/  VIADD R14, R9, 0x8 ;  /* 0x00000008090e7836 */ /* 0x000fe20000000000 */
[----:B------:R-:W-:Y:S01]  /*0420*/  SEL R0, R16, RZ, P3 ;  /* 0x000000ff10007207 */ /* 0x000fe20001800000 */
[----:B------:R-:W-:Y:S01]  /*0430*/  @!P6 IMAD.MOV R14, RZ, RZ, R9 ;  /* 0x000000ffff0ee224 */ /* 0x000fe200078e0209 */
[----:B------:R-:W-:Y:S02]  /*0440*/  ISETP.GE.AND P3, PT, R5, 0x6, PT ;  /* 0x000000060500780c */ /* 0x000fe40003f66270 */
[----:B------:R-:W-:-:S02]  /*0450*/  SEL R12, R12, RZ, P0 ;  /* 0x000000ff0c0c7207 */ /* 0x000fc40000000000 */
[----:B------:R-:W-:Y:S02]  /*0460*/  ISETP.GE.U32.AND P0, PT, R7, 0x8, PT ;  /* 0x000000080700780c */ /* 0x000fe40003f06070 */
[----:B------:R-:W-:Y:S01]  /*0470*/  IADD3 R7, R11, -0x2c, RZ ;  /* 0xffffffd40b077810 */ /* 0x000fe20007ffe0ff */
[----:B------:R-:W2:Y:S01]  /*0480*/  @P5 LDG.E R18, desc[UR4][R20.64] ;  /* 0x0000000414125981 */ /* 0x000ea2000c1e1900 */
[----:B------:R-:W-:Y:S02]  /*0490*/  ISETP.GT.AND P6, PT, R5, 0x5, PT ;  /* 0x000000050500780c */ /* 0x000fe40003fc4270 */
[----:B------:R-:W-:Y:S01]  /*04a0*/  SEL R9, R6, RZ, !P3 ;  /* 0x000000ff06097207 */ /* 0x000fe20005800000 */
[----:B------:R-:W-:Y:S01]  /*04b0*/  IMAD.WIDE R6, R7, 0x4, R2 ;  /* 0x0000000407067825 */ /* 0x000fe200078e0202 */
[----:B------:R-:W-:Y:S02]  /*04c0*/  ISETP.GT.AND P3, PT, R5, 0x1, PT ;  /* 0x000000010500780c */ /* 0x000fe40003f64270 */
[----:B------:R-:W-:Y:S01]  /*04d0*/  MOV R16, RZ ;  /* 0x000000ff00107202 */ /* 0x000fe20000000f00 */
[----:B------:R-:W-:Y:S01]  /*04e0*/  VIADD R17, R9, 0x8 ;  /* 0x0000000809117836 */ /* 0x000fe20000000000 */
[----:B------:R-:W-:Y:S01]  /*04f0*/  SEL R19, R19, RZ, P3 ;  /* 0x000000ff13137207 */ /* 0x000fe20001800000 */
[----:B------:R1:W3:Y:S01]  /*0500*/  @P1 LDG.E R15, desc[UR4][R6.64] ;  /* 0x00000004060f1981 */ /* 0x0002e2000c1e1900 */
[C---:B------:R-:W-:Y:S01]  /*0510*/  ISETP.GT.AND P3, PT, R4.reuse, RZ, !P0 ;  /* 0x000000ff0400720c */ /* 0x040fe20004764270 */
[C---:B------:R-:W-:Y:S01]  /*0520*/  VIADD R5, R11.reuse, 0x2c ;  /* 0x0000002c0b057836 */ /* 0x040fe20000000000 */
[----:B------:R-:W-:Y:S01]  /*0530*/  ISETP.GT.AND P0, PT, R4, -0x1, !P0 ;  /* 0xffffffff0400780c */ /* 0x000fe20004704270 */
[----:B------:R-:W-:Y:S01]  /*0540*/  @!P6 IMAD.MOV R17, RZ, RZ, R9 ;  /* 0x000000ffff11e224 */ /* 0x000fe200078e0209 */
[C---:B------:R-:W-:Y:S01]  /*0550*/  ISETP.LT.AND P3, PT, R11.reuse, 0x2c00, P3 ;  /* 0x00002c000b00780c */ /* 0x040fe20001f61270 */
[C---:B------:R-:W-:Y:S01]  /*0560*/  VIADD R9, R11.reuse, 0x134 ;  /* 0x000001340b097836 */ /* 0x040fe20000000000 */
[----:B------:R-:W-:Y:S01]  /*0570*/  ISETP.LT.AND P0, PT, R11, 0x2c00, P0 ;  /* 0x00002c000b00780c */ /* 0x000fe20000701270 */
[----:B------:R-:W-:Y:S01]  /*0580*/  IMAD.WIDE R4, R5, 0x4, R2 ;  /* 0x0000000405047825 */ /* 0x000fe200078e0202 */
[----:B------:R-:W-:-:S03]  /*0590*/  ISETP.LT.U32.AND P6, PT, R8, 0x8, !P4 ;  /* 0x000000080800780c */ /* 0x000fc600067c1070 */
[--C-:B-1----:R-:W-:Y:S01]  /*05a0*/  IMAD.WIDE R6, R9, 0x4, R2.reuse ;  /* 0x0000000409067825 */ /* 0x102fe200078e0202 */
[----:B------:R-:W4:Y:S03]  /*05b0*/  @P2 LDG.E R16, desc[UR4][R4.64] ;  /* 0x0000000404102981 */ /* 0x000f26000c1e1900 */
[--C-:B------:R-:W-:Y:S02]  /*05c0*/  IMAD.WIDE R8, R25, 0x4, R2.reuse ;  /* 0x0000000419087825 */ /* 0x100fe400078e0202 */
[----:B------:R-:W5:Y:S02]  /*05d0*/  @P3 LDG.E R22, desc[UR4][R6.64] ;  /* 0x0000000406163981 */ /* 0x000f64000c1e1900 */
[----:B------:R-:W-:Y:S02]  /*05e0*/  IMAD.WIDE R2, R27, 0x4, R2 ;  /* 0x000000041b027825 */ /* 0x000fe400078e0202 */
[----:B------:R-:W5:Y:S04]  /*05f0*/  @P0 LDG.E R23, desc[UR4][R8.64] ;  /* 0x0000000408170981 */ /* 0x000f68000c1e1900 */
[----:B------:R1:W5:Y:S01]  /*0600*/  @P6 LDG.E R24, desc[UR4][R2.64] ;  /* 0x0000000402186981 */ /* 0x000362000c1e1900 */
[----:B------:R-:W-:-:S02]  /*0610*/  IMAD R20, R12, R19, RZ ;  /* 0x000000130c147224 */ /* 0x000fc400078e02ff */
[----:B------:R-:W-:Y:S02]  /*0620*/  IMAD R19, R19, R14, RZ ;  /* 0x0000000e13137224 */ /* 0x000fe400078e02ff */
[-C--:B------:R-:W-:Y:S02]  /*0630*/  IMAD R20, R14, R17.reuse, R20 ;  /* 0x000000110e147224 */ /* 0x080fe400078e0214 */
[----:B------:R-:W-:Y:S02]  /*0640*/  IMAD R19, R12, R17, R19 ;  /* 0x000000110c137224 */ /* 0x000fe400078e0213 */
[----:B------:R-:W-:Y:S01]  /*0650*/  FADD R13, R13, R10 ;  /* 0x0000000a0d0d7221 */ /* 0x000fe20000000000 */
[----:B01----:R-:W0:Y:S01]  /*0660*/  LDC.64 R2, c[0x0][0x218] ;  /* 0x00008600ff027b82 */ /* 0x003e220000000a00 */
[----:B------:R-:W-:-:S05]  /*0670*/  IMAD.IADD R19, R20, 0x1, -R19 ;  /* 0x0000000114137824 */ /* 0x000fca00078e0a13 */
[----:B------:R-:W-:Y:S01]  /*0680*/  I2FP.F32.S32 R19, R19 ;  /* 0x0000001300137245 */ /* 0x000fe20000201400 */
[----:B------:R-:W-:Y:S01]  /*0690*/  FADD R0, R13, R0 ;  /* 0x000000000d007221 */ /* 0x000fe20000000000 */
[----:B0-----:R-:W-:Y:S01]  /*06a0*/  IMAD.WIDE R2, R11, 0x4, R2 ;  /* 0x000000040b027825 */ /* 0x001fe200078e0202 */
[----:B--2---:R-:W-:Y:S02]  /*06b0*/  SEL R18, R18, RZ, P5 ;  /* 0x000000ff12127207 */ /* 0x004fe40002800000 */
[----:B------:R-:W-:Y:S02]  /*06c0*/  FSETP.GEU.AND P5, PT, |R19|, 1.175494350822287508e-38, PT ;  /* 0x008000001300780b */ /* 0x000fe40003fae200 */
[----:B---3--:R-:W-:Y:S02]  /*06d0*/  SEL R15, R15, RZ, P1 ;  /* 0x000000ff0f0f7207 */ /* 0x008fe40000800000 */
[----:B------:R-:W-:-:S03]  /*06e0*/  FSETP.GT.AND P1, PT, |R19|, 8.50705917302346158658e+37, PT ;  /* 0x7e8000001300780b */ /* 0x000fc60003f24200 */
[----:B------:R-:W-:-:S04]  /*06f0*/  FADD R15, R0, R15 ;  /* 0x0000000f000f7221 */ /* 0x000fc80000000000 */
[----:B------:R-:W-:Y:S01]  /*0700*/  FADD R15, R15, R18 ;  /* 0x000000120f0f7221 */ /* 0x000fe20000000000 */
[----:B----4-:R-:W-:-:S05]  /*0710*/  SEL R16, R16, RZ, P2 ;  /* 0x000000ff10107207 */ /* 0x010fca0001000000 */
[----:B------:R-:W-:Y:S01]  /*0720*/  @P1 FMUL R19, R19, 0.25 ;  /* 0x3e80000013131820 */ /* 0x000fe20000400000 */
[----:B-----5:R-:W-:Y:S01]  /*0730*/  SEL R22, R22, RZ, P3 ;  /* 0x000000ff16167207 */ /* 0x020fe20001800000 */
[----:B------:R-:W-:Y:S02]  /*0740*/  FADD R15, R15, R16 ;  /* 0x000000100f0f7221 */ /* 0x000fe40000000000 */
[----:B------:R-:W-:Y:S01]  /*0750*/  @!P5 FMUL R19, R19, 16777216 ;  /* 0x4b8000001313d820 */ /* 0x000fe20000400000 */
[----:B------:R-:W-:Y:S01]  /*0760*/  SEL R23, R23, RZ, P0 ;  /* 0x000000ff17177207 */ /* 0x000fe20000000000 */
[----:B------:R-:W-:Y:S01]  /*0770*/  FADD R22, R15, R22 ;  /* 0x000000160f167221 */ /* 0x000fe20000000000 */
[----:B------:R-:W-:-:S03]  /*0780*/  SEL R24, R24, RZ, P6 ;  /* 0x000000ff18187207 */ /* 0x000fc60003000000 */
[----:B------:R-:W-:Y:S01]  /*0790*/  FADD R23, R22, R23 ;  /* 0x0000001716177221 */ /* 0x000fe20000000000 */
[----:B------:R-:W0:Y:S03]  /*07a0*/  MUFU.RCP R19, R19 ;  /* 0x0000001300137308 */ /* 0x000e260000001000 */
[----:B------:R-:W-:-:S04]  /*07b0*/  FADD R24, R23, R24 ;  /* 0x0000001817187221 */ /* 0x000fc80000000000 */
[----:B------:R-:W-:-:S04]  /*07c0*/  @P1 FMUL R24, R24, 0.25 ;  /* 0x3e80000018181820 */ /* 0x000fc80000400000 */
[----:B------:R-:W-:-:S04]  /*07d0*/  @!P5 FMUL R24, R24, 16777216 ;  /* 0x4b8000001818d820 */ /* 0x000fc80000400000 */
[----:B0-----:R-:W-:Y:S01]  /*07e0*/  FMUL R5, R19, R24 ;  /* 0x0000001813057220 */ /* 0x001fe20000400000 */
[----:B------:R-:W-:Y:S06]  /*07f0*/  @P4 EXIT ;  /* 0x000000000000494d */ /* 0x000fec0003800000 */
[----:B------:R-:W-:Y:S01]  /*0800*/  STG.E desc[UR4][R2.64], R5 ;  /* 0x0000000502007986 */ /* 0x000fe2000c101904 */
[----:B------:R-:W-:Y:S05]  /*0810*/  EXIT ;  /* 0x000000000000794d */ /* 0x000fea0003800000 */
.L_x_0:
[----:B------:R-:W-:-:S00]  /*0820*/  BRA `(.L_x_0) ;  /* 0xfffffffc00fc7947 */ /* 0x000fc0000383ffff */
[----:B------:R-:W-:-:S00]  /*0830*/  NOP ;  /* 0x0000000000007918 */ /* 0x000fc00000000000 */
        /* <DEDUP_REMOVED lines=12> */
.L_x_1:


//--------------------- .nv.constant0.triton_poi_fused_avg_pool2d_20 --------------------------
	.section	.nv.constant0.triton_poi_fused_avg_pool2d_20,"a",@progbits
	.sectionflags	@""
	.align	4
.nv.constant0.triton_poi_fused_avg_pool2d_20:
	.zero		548
